//
// Generated by NVIDIA NVVM Compiler
//
// Compiler Build ID: CL-36424714
// Cuda compilation tools, release 13.0, V13.0.88
// Based on NVVM 20.0.0
//

.version 9.0
.target sm_100
.address_size 64

	// .globl	_Z15sum_rows_kernelPKfPfi

.visible .entry _Z15sum_rows_kernelPKfPfi(
	.param .u64 .ptr .align 1 _Z15sum_rows_kernelPKfPfi_param_0,
	.param .u64 .ptr .align 1 _Z15sum_rows_kernelPKfPfi_param_1,
	.param .u32 _Z15sum_rows_kernelPKfPfi_param_2
)
{
	.reg .pred 	%p<12>;
	.reg .b32 	%r<37>;
	.reg .b32 	%f<70>;
	.reg .b64 	%rd<16>;

	ld.param.u64 	%rd5, [_Z15sum_rows_kernelPKfPfi_param_0];
	ld.param.u64 	%rd4, [_Z15sum_rows_kernelPKfPfi_param_1];
	ld.param.u32 	%r23, [_Z15sum_rows_kernelPKfPfi_param_2];
	cvta.to.global.u64 	%rd1, %rd5;
	mov.u32 	%r24, %ctaid.x;
	mov.u32 	%r25, %ntid.x;
	mov.u32 	%r26, %tid.x;
	mad.lo.s32 	%r1, %r24, %r25, %r26;
	setp.ge.s32 	%p1, %r1, %r23;
	setp.lt.s32 	%p2, %r23, 1;
	or.pred  	%p3, %p1, %p2;
	@%p3 bra 	$L__BB0_13;
	cvta.to.global.u64 	%rd6, %rd4;
	mul.lo.s32 	%r2, %r23, %r1;
	mul.wide.s32 	%rd7, %r1, 4;
	add.s64 	%rd2, %rd6, %rd7;
	ld.global.f32 	%f66, [%rd2];
	and.b32  	%r3, %r23, 15;
	setp.lt.u32 	%p4, %r23, 16;
	mov.b32 	%r33, 0;
	@%p4 bra 	$L__BB0_4;
	and.b32  	%r33, %r23, 2147483632;
	neg.s32 	%r31, %r33;
	add.s64 	%rd3, %rd1, 32;
	mov.u32 	%r30, %r2;
$L__BB0_3:
	.pragma "nounroll";
	mul.wide.s32 	%rd8, %r30, 4;
	add.s64 	%rd9, %rd3, %rd8;
	ld.global.f32 	%f11, [%rd9+-32];
	add.f32 	%f12, %f11, %f66;
	st.global.f32 	[%rd2], %f12;
	ld.global.f32 	%f13, [%rd9+-28];
	add.f32 	%f14, %f13, %f12;
	st.global.f32 	[%rd2], %f14;
	ld.global.f32 	%f15, [%rd9+-24];
	add.f32 	%f16, %f15, %f14;
	st.global.f32 	[%rd2], %f16;
	ld.global.f32 	%f17, [%rd9+-20];
	add.f32 	%f18, %f17, %f16;
	st.global.f32 	[%rd2], %f18;
	ld.global.f32 	%f19, [%rd9+-16];
	add.f32 	%f20, %f19, %f18;
	st.global.f32 	[%rd2], %f20;
	ld.global.f32 	%f21, [%rd9+-12];
	add.f32 	%f22, %f21, %f20;
	st.global.f32 	[%rd2], %f22;
	ld.global.f32 	%f23, [%rd9+-8];
	add.f32 	%f24, %f23, %f22;
	st.global.f32 	[%rd2], %f24;
	ld.global.f32 	%f25, [%rd9+-4];
	add.f32 	%f26, %f25, %f24;
	st.global.f32 	[%rd2], %f26;
	ld.global.f32 	%f27, [%rd9];
	add.f32 	%f28, %f27, %f26;
	st.global.f32 	[%rd2], %f28;
	ld.global.f32 	%f29, [%rd9+4];
	add.f32 	%f30, %f29, %f28;
	st.global.f32 	[%rd2], %f30;
	ld.global.f32 	%f31, [%rd9+8];
	add.f32 	%f32, %f31, %f30;
	st.global.f32 	[%rd2], %f32;
	ld.global.f32 	%f33, [%rd9+12];
	add.f32 	%f34, %f33, %f32;
	st.global.f32 	[%rd2], %f34;
	ld.global.f32 	%f35, [%rd9+16];
	add.f32 	%f36, %f35, %f34;
	st.global.f32 	[%rd2], %f36;
	ld.global.f32 	%f37, [%rd9+20];
	add.f32 	%f38, %f37, %f36;
	st.global.f32 	[%rd2], %f38;
	ld.global.f32 	%f39, [%rd9+24];
	add.f32 	%f40, %f39, %f38;
	st.global.f32 	[%rd2], %f40;
	ld.global.f32 	%f41, [%rd9+28];
	add.f32 	%f66, %f41, %f40;
	st.global.f32 	[%rd2], %f66;
	add.s32 	%r31, %r31, 16;
	add.s32 	%r30, %r30, 16;
	setp.ne.s32 	%p5, %r31, 0;
	@%p5 bra 	$L__BB0_3;
$L__BB0_4:
	setp.eq.s32 	%p6, %r3, 0;
	@%p6 bra 	$L__BB0_13;
	and.b32  	%r11, %r23, 7;
	setp.lt.u32 	%p7, %r3, 8;
	@%p7 bra 	$L__BB0_7;
	add.s32 	%r28, %r33, %r2;
	mul.wide.s32 	%rd10, %r28, 4;
	add.s64 	%rd11, %rd1, %rd10;
	ld.global.f32 	%f42, [%rd11];
	add.f32 	%f43, %f42, %f66;
	st.global.f32 	[%rd2], %f43;
	ld.global.f32 	%f44, [%rd11+4];
	add.f32 	%f45, %f44, %f43;
	st.global.f32 	[%rd2], %f45;
	ld.global.f32 	%f46, [%rd11+8];
	add.f32 	%f47, %f46, %f45;
	st.global.f32 	[%rd2], %f47;
	ld.global.f32 	%f48, [%rd11+12];
	add.f32 	%f49, %f48, %f47;
	st.global.f32 	[%rd2], %f49;
	ld.global.f32 	%f50, [%rd11+16];
	add.f32 	%f51, %f50, %f49;
	st.global.f32 	[%rd2], %f51;
	ld.global.f32 	%f52, [%rd11+20];
	add.f32 	%f53, %f52, %f51;
	st.global.f32 	[%rd2], %f53;
	ld.global.f32 	%f54, [%rd11+24];
	add.f32 	%f55, %f54, %f53;
	st.global.f32 	[%rd2], %f55;
	ld.global.f32 	%f56, [%rd11+28];
	add.f32 	%f66, %f56, %f55;
	st.global.f32 	[%rd2], %f66;
	add.s32 	%r33, %r33, 8;
$L__BB0_7:
	setp.eq.s32 	%p8, %r11, 0;
	@%p8 bra 	$L__BB0_13;
	and.b32  	%r14, %r23, 3;
	setp.lt.u32 	%p9, %r11, 4;
	@%p9 bra 	$L__BB0_10;
	add.s32 	%r29, %r33, %r2;
	mul.wide.s32 	%rd12, %r29, 4;
	add.s64 	%rd13, %rd1, %rd12;
	ld.global.f32 	%f57, [%rd13];
	add.f32 	%f58, %f57, %f66;
	st.global.f32 	[%rd2], %f58;
	ld.global.f32 	%f59, [%rd13+4];
	add.f32 	%f60, %f59, %f58;
	st.global.f32 	[%rd2], %f60;
	ld.global.f32 	%f61, [%rd13+8];
	add.f32 	%f62, %f61, %f60;
	st.global.f32 	[%rd2], %f62;
	ld.global.f32 	%f63, [%rd13+12];
	add.f32 	%f66, %f63, %f62;
	st.global.f32 	[%rd2], %f66;
	add.s32 	%r33, %r33, 4;
$L__BB0_10:
	setp.eq.s32 	%p10, %r14, 0;
	@%p10 bra 	$L__BB0_13;
	add.s32 	%r36, %r33, %r2;
	neg.s32 	%r35, %r14;
$L__BB0_12:
	.pragma "nounroll";
	mul.wide.s32 	%rd14, %r36, 4;
	add.s64 	%rd15, %rd1, %rd14;
	ld.global.f32 	%f64, [%rd15];
	add.f32 	%f66, %f64, %f66;
	st.global.f32 	[%rd2], %f66;
	add.s32 	%r36, %r36, 1;
	add.s32 	%r35, %r35, 1;
	setp.ne.s32 	%p11, %r35, 0;
	@%p11 bra 	$L__BB0_12;
$L__BB0_13:
	ret;

}


// ===== COMPILED SASS (sm_100) =====

	.target	sm_100

	.elftype	@"ET_EXEC"


//--------------------- .note.nv.tkinfo           --------------------------
	.section	.note.nv.tkinfo,"",@"SHT_NOTE"
	.sectionflags	@"SHF_NOTE_NV_TKINFO"
	.tkinfo
        /*0018*/ 	.word	0x00000002
        /*0030*/ 	.string	""
        /*0030*/ 	.string	"ptxas"
        /*0030*/ 	.string	"Cuda compilation tools, release 13.0, V13.0.88"
        /*0030*/ 	.string	"Build cuda_13.0.r13.0/compiler.36424714_0"
        /*0030*/ 	.string	"-arch sm_100 -m 64 "



//--------------------- .note.nv.cuinfo           --------------------------
	.section	.note.nv.cuinfo,"",@"SHT_NOTE"
	.sectionflags	@"SHF_NOTE_NV_CUINFO"
        /*0018*/ 	.short	0x0002
        /*001a*/ 	.short	0x0064
        /*001c*/ 	.short	0x0082
	.zero		2


//--------------------- .nv.info                  --------------------------
	.section	.nv.info,"",@"SHT_CUDA_INFO"
	.align	4


	//----- nvinfo : EIATTR_REGCOUNT
	.align		4
        /*0000*/ 	.byte	0x04, 0x2f
        /*0002*/ 	.short	(.L_1 - .L_0)
	.align		4
.L_0:
        /*0004*/ 	.word	index@(_Z15sum_rows_kernelPKfPfi)
        /*0008*/ 	.word	0x00000016


	//----- nvinfo : EIATTR_FRAME_SIZE
	.align		4
.L_1:
        /*000c*/ 	.byte	0x04, 0x11
        /*000e*/ 	.short	(.L_3 - .L_2)
	.align		4
.L_2:
        /*0010*/ 	.word	index@(_Z15sum_rows_kernelPKfPfi)
        /*0014*/ 	.word	0x00000000


	//----- nvinfo : EIATTR_MIN_STACK_SIZE
	.align		4
.L_3:
        /*0018*/ 	.byte	0x04, 0x12
        /*001a*/ 	.short	(.L_5 - .L_4)
	.align		4
.L_4:
        /*001c*/ 	.word	index@(_Z15sum_rows_kernelPKfPfi)
        /*0020*/ 	.word	0x00000000
.L_5:


//--------------------- .nv.compat                --------------------------
	.section	.nv.compat,"",@"SHT_CUDA_COMPAT_INFO"
	.align	4
        /*0000*/ 	.byte	0x02, 0x09, 0x00, 0x00, 0x02, 0x02, 0x01, 0x00, 0x02, 0x05, 0x05, 0x00, 0x03, 0x07, 0x01, 0x01
        /*0010*/ 	.byte	0x02, 0x03, 0x00, 0x00, 0x02, 0x06, 0x01, 0x00, 0x04, 0x0b, 0x08, 0x00, 0x09, 0x00, 0x00, 0x00
        /*0020*/ 	.byte	0x00, 0x00, 0x00, 0x00


//--------------------- .nv.info._Z15sum_rows_kernelPKfPfi --------------------------
	.section	.nv.info._Z15sum_rows_kernelPKfPfi,"",@"SHT_CUDA_INFO"
	.sectionflags	@""
	.align	4


	//----- nvinfo : EIATTR_CUDA_API_VERSION
	.align		4
        /*0000*/ 	.byte	0x04, 0x37
        /*0002*/ 	.short	(.L_7 - .L_6)
.L_6:
        /*0004*/ 	.word	0x00000082


	//----- nvinfo : EIATTR_KPARAM_INFO
	.align		4
.L_7:
        /*0008*/ 	.byte	0x04, 0x17
        /*000a*/ 	.short	(.L_9 - .L_8)
.L_8:
        /*000c*/ 	.word	0x00000000
        /*0010*/ 	.short	0x0002
        /*0012*/ 	.short	0x0010
        /*0014*/ 	.byte	0x00, 0xf0, 0x11, 0x00


	//----- nvinfo : EIATTR_KPARAM_INFO
	.align		4
.L_9:
        /*0018*/ 	.byte	0x04, 0x17
        /*001a*/ 	.short	(.L_11 - .L_10)
.L_10:
        /*001c*/ 	.word	0x00000000
        /*0020*/ 	.short	0x0001
        /*0022*/ 	.short	0x0008
        /*0024*/ 	.byte	0x00, 0xf5, 0x21, 0x00


	//----- nvinfo : EIATTR_KPARAM_INFO
	.align		4
.L_11:
        /*0028*/ 	.byte	0x04, 0x17
        /*002a*/ 	.short	(.L_13 - .L_12)
.L_12:
        /*002c*/ 	.word	0x00000000
        /*0030*/ 	.short	0x0000
        /*0032*/ 	.short	0x0000
        /*0034*/ 	.byte	0x00, 0xf5, 0x21, 0x00


	//----- nvinfo : EIATTR_SPARSE_MMA_MASK
	.align		4
.L_13:
        /*0038*/ 	.byte	0x03, 0x50
        /*003a*/ 	.short	0x0000


	//----- nvinfo : EIATTR_MAXREG_COUNT
	.align		4
        /*003c*/ 	.byte	0x03, 0x1b
        /*003e*/ 	.short	0x00ff


	//----- nvinfo : EIATTR_MERCURY_ISA_VERSION
	.align		4
        /*0040*/ 	.byte	0x03, 0x5f
        /*0042*/ 	.short	0x0101


	//----- nvinfo : EIATTR_VRC_CTA_INIT_COUNT
	.align		4
        /*0044*/ 	.byte	0x02, 0x4a
	.zero		1
	.zero		1


	//----- nvinfo : EIATTR_EXIT_INSTR_OFFSETS
	.align		4
        /*0048*/ 	.byte	0x04, 0x1c
        /*004a*/ 	.short	(.L_15 - .L_14)


	//   ....[0]....
.L_14:
        /*004c*/ 	.word	0x00000080


	//   ....[1]....
        /*0050*/ 	.word	0x00000500


	//   ....[2]....
        /*0054*/ 	.word	0x00000710


	//   ....[3]....
        /*0058*/ 	.word	0x00000860


	//   ....[4]....
        /*005c*/ 	.word	0x00000920


	//----- nvinfo : EIATTR_CBANK_PARAM_SIZE
	.align		4
.L_15:
        /*0060*/ 	.byte	0x03, 0x19
        /*0062*/ 	.short	0x0014


	//----- nvinfo : EIATTR_PARAM_CBANK
	.align		4
        /*0064*/ 	.byte	0x04, 0x0a
        /*0066*/ 	.short	(.L_17 - .L_16)
	.align		4
.L_16:
        /*0068*/ 	.word	index@(.nv.constant0._Z15sum_rows_kernelPKfPfi)
        /*006c*/ 	.short	0x0380
        /*006e*/ 	.short	0x0014


	//----- nvinfo : EIATTR_SW_WAR
	.align		4
.L_17:
        /*0070*/ 	.byte	0x04, 0x36
        /*0072*/ 	.short	(.L_19 - .L_18)
.L_18:
        /*0074*/ 	.word	0x00000008
.L_19:


//--------------------- .nv.callgraph             --------------------------
	.section	.nv.callgraph,"",@"SHT_CUDA_CALLGRAPH"
	.align	4
	.sectionentsize	8
	.align		4
        /*0000*/ 	.word	0x00000000
	.align		4
        /*0004*/ 	.word	0xffffffff
	.align		4
        /*0008*/ 	.word	0x00000000
	.align		4
        /*000c*/ 	.word	0xfffffffe
	.align		4
        /*0010*/ 	.word	0x00000000
	.align		4
        /*0014*/ 	.word	0xfffffffd
	.align		4
        /*0018*/ 	.word	0x00000000
	.align		4
        /*001c*/ 	.word	0xfffffffc


//--------------------- .text._Z15sum_rows_kernelPKfPfi --------------------------
	.section	.text._Z15sum_rows_kernelPKfPfi,"ax",@progbits
	.align	128
        .global         _Z15sum_rows_kernelPKfPfi
        .type           _Z15sum_rows_kernelPKfPfi,@function
        .size           _Z15sum_rows_kernelPKfPfi,(.L_x_6 - _Z15sum_rows_kernelPKfPfi)
        .other          _Z15sum_rows_kernelPKfPfi,@"STO_CUDA_ENTRY STV_DEFAULT"
_Z15sum_rows_kernelPKfPfi:
.text._Z15sum_rows_kernelPKfPfi:
[----:B------:R-:W-:Y:S01]  /*0000*/  LDC R1, c[0x0][0x37c] ;  /* 0x0000df00ff017b82 */ /* 0x000fe20000000800 */
[----:B------:R-:W0:Y:S07]  /*0010*/  S2R R0, SR_TID.X ;  /* 0x0000000000007919 */ /* 0x000e2e0000002100 */
[----:B------:R-:W0:Y:S08]  /*0020*/  S2UR UR4, SR_CTAID.X ;  /* 0x00000000000479c3 */ /* 0x000e300000002500 */
[----:B------:R-:W0:Y:S08]  /*0030*/  LDC R5, c[0x0][0x360] ;  /* 0x0000d800ff057b82 */ /* 0x000e300000000800 */
[----:B------:R-:W1:Y:S01]  /*0040*/  LDC R6, c[0x0][0x390] ;  /* 0x0000e400ff067b82 */ /* 0x000e620000000800 */
[----:B0-----:R-:W-:Y:S01]  /*0050*/  IMAD R5, R5, UR4, R0 ;  /* 0x0000000405057c24 */ /* 0x001fe2000f8e0200 */
[----:B-1----:R-:W-:-:S04]  /*0060*/  ISETP.GE.AND P0, PT, R6, 0x1, PT ;  /* 0x000000010600780c */ /* 0x002fc80003f06270 */
[----:B------:R-:W-:-:S13]  /*0070*/  ISETP.GE.OR P0, PT, R5, R6, !P0 ;  /* 0x000000060500720c */ /* 0x000fda0004706670 */
[----:B------:R-:W-:Y:S05]  /*0080*/  @P0 EXIT ;  /* 0x000000000000094d */ /* 0x000fea0003800000 */
[----:B------:R-:W0:Y:S01]  /*0090*/  LDC.64 R2, c[0x0][0x388] ;  /* 0x0000e200ff027b82 */ /* 0x000e220000000a00 */
[----:B------:R-:W1:Y:S01]  /*00a0*/  LDCU.64 UR6, c[0x0][0x358] ;  /* 0x00006b00ff0677ac */ /* 0x000e620008000a00 */
[C---:B------:R-:W-:Y:S02]  /*00b0*/  ISETP.GE.U32.AND P1, PT, R6.reuse, 0x10, PT ;  /* 0x000000100600780c */ /* 0x040fe40003f26070 */
[----:B------:R-:W-:Y:S01]  /*00c0*/  LOP3.LUT R8, R6, 0xf, RZ, 0xc0, !PT ;  /* 0x0000000f06087812 */ /* 0x000fe200078ec0ff */
[----:B------:R-:W-:Y:S02]  /*00d0*/  HFMA2 R7, -RZ, RZ, 0, 0 ;  /* 0x00000000ff077431 */ /* 0x000fe400000001ff */
[C---:B------:R-:W-:Y:S01]  /*00e0*/  IMAD R0, R5.reuse, R6, RZ ;  /* 0x0000000605007224 */ /* 0x040fe200078e02ff */
[----:B------:R-:W-:Y:S01]  /*00f0*/  ISETP.NE.AND P0, PT, R8, RZ, PT ;  /* 0x000000ff0800720c */ /* 0x000fe20003f05270 */
[----:B0-----:R-:W-:-:S05]  /*0100*/  IMAD.WIDE R2, R5, 0x4, R2 ;  /* 0x0000000405027825 */ /* 0x001fca00078e0202 */
[----:B-1----:R0:W5:Y:S01]  /*0110*/  LDG.E R11, desc[UR6][R2.64] ;  /* 0x00000006020b7981 */ /* 0x002162000c1e1900 */
[----:B------:R-:W-:Y:S06]  /*0120*/  @!P1 BRA `(.L_x_0) ;  /* 0x0000000000f49947 */ /* 0x000fec0003800000 */
[----:B------:R-:W1:Y:S01]  /*0130*/  LDCU.64 UR4, c[0x0][0x380] ;  /* 0x00007000ff0477ac */ /* 0x000e620008000a00 */
[----:B------:R-:W-:Y:S02]  /*0140*/  LOP3.LUT R7, R6, 0x7ffffff0, RZ, 0xc0, !PT ;  /* 0x7ffffff006077812 */ /* 0x000fe400078ec0ff */
[----:B------:R-:W-:Y:S02]  /*0150*/  MOV R10, R0 ;  /* 0x00000000000a7202 */ /* 0x000fe40000000f00 */
[----:B------:R-:W-:Y:S01]  /*0160*/  IADD3 R9, PT, PT, -R7, RZ, RZ ;  /* 0x000000ff07097210 */ /* 0x000fe20007ffe1ff */
[----:B-1----:R-:W-:-:S04]  /*0170*/  UIADD3 UR4, UP0, UPT, UR4, 0x20, URZ ;  /* 0x0000002004047890 */ /* 0x002fc8000ff1e0ff */
[----:B------:R-:W-:-:S12]  /*0180*/  UIADD3.X UR5, UPT, UPT, URZ, UR5, URZ, UP0, !UPT ;  /* 0x00000005ff057290 */ /* 0x000fd800087fe4ff */
.L_x_1:
[----:B------:R-:W-:Y:S02]  /*0190*/  MOV R4, UR4 ;  /* 0x0000000400047c02 */ /* 0x000fe40008000f00 */
[----:B------:R-:W-:-:S03]  /*01a0*/  MOV R5, UR5 ;  /* 0x0000000500057c02 */ /* 0x000fc60008000f00 */
[----:B------:R-:W-:-:S05]  /*01b0*/  IMAD.WIDE R4, R10, 0x4, R4 ;  /* 0x000000040a047825 */ /* 0x000fca00078e0204 */
[----:B------:R-:W2:Y:S02]  /*01c0*/  LDG.E R12, desc[UR6][R4.64+-0x20] ;  /* 0xffffe006040c7981 */ /* 0x000ea4000c1e1900 */
[----:B--23-5:R-:W-:-:S05]  /*01d0*/  FADD R11, R12, R11 ;  /* 0x0000000b0c0b7221 */ /* 0x02cfca0000000000 */
[----:B------:R1:W-:Y:S04]  /*01e0*/  STG.E desc[UR6][R2.64], R11 ;  /* 0x0000000b02007986 */ /* 0x0003e8000c101906 */
[----:B------:R-:W2:Y:S02]  /*01f0*/  LDG.E R12, desc[UR6][R4.64+-0x1c] ;  /* 0xffffe406040c7981 */ /* 0x000ea4000c1e1900 */
[----:B--2---:R-:W-:-:S05]  /*0200*/  FADD R13, R11, R12 ;  /* 0x0000000c0b0d7221 */ /* 0x004fca0000000000 */
[----:B------:R2:W-:Y:S04]  /*0210*/  STG.E desc[UR6][R2.64], R13 ;  /* 0x0000000d02007986 */ /* 0x0005e8000c101906 */
[----:B------:R-:W3:Y:S02]  /*0220*/  LDG.E R12, desc[UR6][R4.64+-0x18] ;  /* 0xffffe806040c7981 */ /* 0x000ee4000c1e1900 */
[----:B---3--:R-:W-:-:S05]  /*0230*/  FADD R15, R13, R12 ;  /* 0x0000000c0d0f7221 */ /* 0x008fca0000000000 */
[----:B------:R3:W-:Y:S04]  /*0240*/  STG.E desc[UR6][R2.64], R15 ;  /* 0x0000000f02007986 */ /* 0x0007e8000c101906 */
[----:B------:R-:W4:Y:S02]  /*0250*/  LDG.E R12, desc[UR6][R4.64+-0x14] ;  /* 0xffffec06040c7981 */ /* 0x000f24000c1e1900 */
[----:B----4-:R-:W-:-:S05]  /*0260*/  FADD R17, R15, R12 ;  /* 0x0000000c0f117221 */ /* 0x010fca0000000000 */
[----:B------:R4:W-:Y:S04]  /*0270*/  STG.E desc[UR6][R2.64], R17 ;  /* 0x0000001102007986 */ /* 0x0009e8000c101906 */
[----:B------:R-:W1:Y:S02]  /*0280*/  LDG.E R12, desc[UR6][R4.64+-0x10] ;  /* 0xfffff006040c7981 */ /* 0x000e64000c1e1900 */
[----:B-1----:R-:W-:-:S05]  /*0290*/  FADD R11, R17, R12 ;  /* 0x0000000c110b7221 */ /* 0x002fca0000000000 */
        /* <DEDUP_REMOVED lines=12> */
[----:B------:R-:W-:Y:S04]  /*0360*/  STG.E desc[UR6][R2.64], R11 ;  /* 0x0000000b02007986 */ /* 0x000fe8000c101906 */
        /* <DEDUP_REMOVED lines=9> */
[----:B------:R-:W4:Y:S02]  /*0400*/  LDG.E R12, desc[UR6][R4.64+0x10] ;  /* 0x00001006040c7981 */ /* 0x000f24000c1e1900 */
[----:B----4-:R-:W-:-:S05]  /*0410*/  FADD R19, R17, R12 ;  /* 0x0000000c11137221 */ /* 0x010fca0000000000 */
[----:B------:R3:W-:Y:S04]  /*0420*/  STG.E desc[UR6][R2.64], R19 ;  /* 0x0000001302007986 */ /* 0x0007e8000c101906 */
[----:B------:R-:W1:Y:S02]  /*0430*/  LDG.E R12, desc[UR6][R4.64+0x14] ;  /* 0x00001406040c7981 */ /* 0x000e64000c1e1900 */
[----:B-1----:R-:W-:-:S05]  /*0440*/  FADD R13, R19, R12 ;  /* 0x0000000c130d7221 */ /* 0x002fca0000000000 */
[----:B------:R3:W-:Y:S04]  /*0450*/  STG.E desc[UR6][R2.64], R13 ;  /* 0x0000000d02007986 */ /* 0x0007e8000c101906 */
[----:B------:R-:W2:Y:S01]  /*0460*/  LDG.E R12, desc[UR6][R4.64+0x18] ;  /* 0x00001806040c7981 */ /* 0x000ea2000c1e1900 */
[----:B------:R-:W-:Y:S01]  /*0470*/  IADD3 R9, PT, PT, R9, 0x10, RZ ;  /* 0x0000001009097810 */ /* 0x000fe20007ffe0ff */
[----:B--2---:R-:W-:-:S05]  /*0480*/  FADD R15, R13, R12 ;  /* 0x0000000c0d0f7221 */ /* 0x004fca0000000000 */
[----:B------:R3:W-:Y:S04]  /*0490*/  STG.E desc[UR6][R2.64], R15 ;  /* 0x0000000f02007986 */ /* 0x0007e8000c101906 */
[----:B------:R-:W2:Y:S01]  /*04a0*/  LDG.E R12, desc[UR6][R4.64+0x1c] ;  /* 0x00001c06040c7981 */ /* 0x000ea2000c1e1900 */
[----:B------:R-:W-:Y:S02]  /*04b0*/  ISETP.NE.AND P1, PT, R9, RZ, PT ;  /* 0x000000ff0900720c */ /* 0x000fe40003f25270 */
[----:B------:R-:W-:Y:S01]  /*04c0*/  IADD3 R10, PT, PT, R10, 0x10, RZ ;  /* 0x000000100a0a7810 */ /* 0x000fe20007ffe0ff */
[----:B--2---:R-:W-:-:S05]  /*04d0*/  FADD R11, R15, R12 ;  /* 0x0000000c0f0b7221 */ /* 0x004fca0000000000 */
[----:B------:R3:W-:Y:S05]  /*04e0*/  STG.E desc[UR6][R2.64], R11 ;  /* 0x0000000b02007986 */ /* 0x0007ea000c101906 */
[----:B------:R-:W-:Y:S05]  /*04f0*/  @P1 BRA `(.L_x_1) ;  /* 0xfffffffc00241947 */ /* 0x000fea000383ffff */
.L_x_0:
[----:B------:R-:W-:Y:S05]  /*0500*/  @!P0 EXIT ;  /* 0x000000000000894d */ /* 0x000fea0003800000 */
[----:B------:R-:W-:Y:S02]  /*0510*/  ISETP.GE.U32.AND P0, PT, R8, 0x8, PT ;  /* 0x000000080800780c */ /* 0x000fe40003f06070 */
[----:B------:R-:W-:-:S04]  /*0520*/  LOP3.LUT R10, R6, 0x7, RZ, 0xc0, !PT ;  /* 0x00000007060a7812 */ /* 0x000fc800078ec0ff */
[----:B------:R-:W-:-:S07]  /*0530*/  ISETP.NE.AND P1, PT, R10, RZ, PT ;  /* 0x000000ff0a00720c */ /* 0x000fce0003f25270 */
[----:B------:R-:W-:Y:S06]  /*0540*/  @!P0 BRA `(.L_x_2) ;  /* 0x0000000000708947 */ /* 0x000fec0003800000 */
[----:B------:R-:W1:Y:S01]  /*0550*/  LDC.64 R4, c[0x0][0x380] ;  /* 0x0000e000ff047b82 */ /* 0x000e620000000a00 */
[----:B------:R-:W-:-:S05]  /*0560*/  IADD3 R9, PT, PT, R0, R7, RZ ;  /* 0x0000000700097210 */ /* 0x000fca0007ffe0ff */
[----:B-1----:R-:W-:-:S05]  /*0570*/  IMAD.WIDE R4, R9, 0x4, R4 ;  /* 0x0000000409047825 */ /* 0x002fca00078e0204 */
[----:B------:R-:W3:Y:S02]  /*0580*/  LDG.E R8, desc[UR6][R4.64] ;  /* 0x0000000604087981 */ /* 0x000ee4000c1e1900 */
[----:B---3-5:R-:W-:-:S05]  /*0590*/  FADD R11, R11, R8 ;  /* 0x000000080b0b7221 */ /* 0x028fca0000000000 */
[----:B------:R-:W-:Y:S04]  /*05a0*/  STG.E desc[UR6][R2.64], R11 ;  /* 0x0000000b02007986 */ /* 0x000fe8000c101906 */
[----:B------:R-:W2:Y:S02]  /*05b0*/  LDG.E R8, desc[UR6][R4.64+0x4] ;  /* 0x0000040604087981 */ /* 0x000ea4000c1e1900 */
[----:B--2---:R-:W-:-:S05]  /*05c0*/  FADD R9, R11, R8 ;  /* 0x000000080b097221 */ /* 0x004fca0000000000 */
[----:B------:R1:W-:Y:S04]  /*05d0*/  STG.E desc[UR6][R2.64], R9 ;  /* 0x0000000902007986 */ /* 0x0003e8000c101906 */
[----:B------:R-:W2:Y:S02]  /*05e0*/  LDG.E R8, desc[UR6][R4.64+0x8] ;  /* 0x0000080604087981 */ /* 0x000ea4000c1e1900 */
[----:B--2---:R-:W-:-:S05]  /*05f0*/  FADD R13, R9, R8 ;  /* 0x00000008090d7221 */ /* 0x004fca0000000000 */
[----:B------:R2:W-:Y:S04]  /*0600*/  STG.E desc[UR6][R2.64], R13 ;  /* 0x0000000d02007986 */ /* 0x0005e8000c101906 */
[----:B------:R-:W3:Y:S02]  /*0610*/  LDG.E R8, desc[UR6][R4.64+0xc] ;  /* 0x00000c0604087981 */ /* 0x000ee4000c1e1900 */
[----:B---3--:R-:W-:-:S05]  /*0620*/  FADD R15, R13, R8 ;  /* 0x000000080d0f7221 */ /* 0x008fca0000000000 */
[----:B------:R4:W-:Y:S04]  /*0630*/  STG.E desc[UR6][R2.64], R15 ;  /* 0x0000000f02007986 */ /* 0x0009e8000c101906 */
[----:B------:R-:W3:Y:S02]  /*0640*/  LDG.E R8, desc[UR6][R4.64+0x10] ;  /* 0x0000100604087981 */ /* 0x000ee4000c1e1900 */
[----:B---3--:R-:W-:-:S05]  /*0650*/  FADD R17, R15, R8 ;  /* 0x000000080f117221 */ /* 0x008fca0000000000 */
[----:B------:R4:W-:Y:S04]  /*0660*/  STG.E desc[UR6][R2.64], R17 ;  /* 0x0000001102007986 */ /* 0x0009e8000c101906 */
[----:B------:R-:W1:Y:S02]  /*0670*/  LDG.E R8, desc[UR6][R4.64+0x14] ;  /* 0x0000140604087981 */ /* 0x000e64000c1e1900 */
[----:B-1----:R-:W-:-:S05]  /*0680*/  FADD R9, R17, R8 ;  /* 0x0000000811097221 */ /* 0x002fca0000000000 */
[----:B------:R4:W-:Y:S04]  /*0690*/  STG.E desc[UR6][R2.64], R9 ;  /* 0x0000000902007986 */ /* 0x0009e8000c101906 */
[----:B------:R-:W2:Y:S02]  /*06a0*/  LDG.E R8, desc[UR6][R4.64+0x18] ;  /* 0x0000180604087981 */ /* 0x000ea4000c1e1900 */
[----:B--2---:R-:W-:-:S05]  /*06b0*/  FADD R13, R9, R8 ;  /* 0x00000008090d7221 */ /* 0x004fca0000000000 */
[----:B------:R4:W-:Y:S04]  /*06c0*/  STG.E desc[UR6][R2.64], R13 ;  /* 0x0000000d02007986 */ /* 0x0009e8000c101906 */
[----:B------:R-:W2:Y:S01]  /*06d0*/  LDG.E R8, desc[UR6][R4.64+0x1c] ;  /* 0x00001c0604087981 */ /* 0x000ea2000c1e1900 */
[----:B------:R-:W-:Y:S01]  /*06e0*/  IADD3 R7, PT, PT, R7, 0x8, RZ ;  /* 0x0000000807077810 */ /* 0x000fe20007ffe0ff */
[----:B--2---:R-:W-:-:S05]  /*06f0*/  FADD R11, R13, R8 ;  /* 0x000000080d0b7221 */ /* 0x004fca0000000000 */
[----:B------:R4:W-:Y:S02]  /*0700*/  STG.E desc[UR6][R2.64], R11 ;  /* 0x0000000b02007986 */ /* 0x0009e4000c101906 */
.L_x_2:
[----:B------:R-:W-:Y:S05]  /*0710*/  @!P1 EXIT ;  /* 0x000000000000994d */ /* 0x000fea0003800000 */
[----:B------:R-:W-:Y:S02]  /*0720*/  ISETP.GE.U32.AND P0, PT, R10, 0x4, PT ;  /* 0x000000040a00780c */ /* 0x000fe40003f06070 */
[----:B------:R-:W-:-:S04]  /*0730*/  LOP3.LUT R6, R6, 0x3, RZ, 0xc0, !PT ;  /* 0x0000000306067812 */ /* 0x000fc800078ec0ff */
[----:B------:R-:W-:-:S07]  /*0740*/  ISETP.NE.AND P1, PT, R6, RZ, PT ;  /* 0x000000ff0600720c */ /* 0x000fce0003f25270 */
[----:B------:R-:W-:Y:S06]  /*0750*/  @!P0 BRA `(.L_x_3) ;  /* 0x0000000000408947 */ /* 0x000fec0003800000 */
[----:B------:R-:W1:Y:S01]  /*0760*/  LDC.64 R4, c[0x0][0x380] ;  /* 0x0000e000ff047b82 */ /* 0x000e620000000a00 */
[----:B----4-:R-:W-:-:S05]  /*0770*/  IADD3 R9, PT, PT, R0, R7, RZ ;  /* 0x0000000700097210 */ /* 0x010fca0007ffe0ff */
[----:B-1----:R-:W-:-:S05]  /*0780*/  IMAD.WIDE R4, R9, 0x4, R4 ;  /* 0x0000000409047825 */ /* 0x002fca00078e0204 */
[----:B------:R-:W2:Y:S02]  /*0790*/  LDG.E R8, desc[UR6][R4.64] ;  /* 0x0000000604087981 */ /* 0x000ea4000c1e1900 */
[----:B--2--5:R-:W-:-:S05]  /*07a0*/  FADD R9, R11, R8 ;  /* 0x000000080b097221 */ /* 0x024fca0000000000 */
[----:B------:R1:W-:Y:S04]  /*07b0*/  STG.E desc[UR6][R2.64], R9 ;  /* 0x0000000902007986 */ /* 0x0003e8000c101906 */
[----:B------:R-:W3:Y:S02]  /*07c0*/  LDG.E R8, desc[UR6][R4.64+0x4] ;  /* 0x0000040604087981 */ /* 0x000ee4000c1e1900 */
[----:B---3--:R-:W-:-:S05]  /*07d0*/  FADD R13, R9, R8 ;  /* 0x00000008090d7221 */ /* 0x008fca0000000000 */
        /* <DEDUP_REMOVED lines=8> */
.L_x_3:
[----:B------:R-:W-:Y:S05]  /*0860*/  @!P1 EXIT ;  /* 0x000000000000994d */ /* 0x000fea0003800000 */
[----:B-1--4-:R-:W1:Y:S01]  /*0870*/  LDC.64 R8, c[0x0][0x380] ;  /* 0x0000e000ff087b82 */ /* 0x012e620000000a00 */
[----:B------:R-:W-:Y:S02]  /*0880*/  IADD3 R7, PT, PT, R0, R7, RZ ;  /* 0x0000000700077210 */ /* 0x000fe40007ffe0ff */
[----:B------:R-:W-:-:S07]  /*0890*/  IADD3 R6, PT, PT, -R6, RZ, RZ ;  /* 0x000000ff06067210 */ /* 0x000fce0007ffe1ff */
.L_x_4:
[----:B-1----:R-:W-:-:S06]  /*08a0*/  IMAD.WIDE R4, R7, 0x4, R8 ;  /* 0x0000000407047825 */ /* 0x002fcc00078e0208 */
[----:B------:R-:W3:Y:S01]  /*08b0*/  LDG.E R4, desc[UR6][R4.64] ;  /* 0x0000000604047981 */ /* 0x000ee2000c1e1900 */
[----:B------:R-:W-:Y:S02]  /*08c0*/  IADD3 R6, PT, PT, R6, 0x1, RZ ;  /* 0x0000000106067810 */ /* 0x000fe40007ffe0ff */
[----:B------:R-:W-:Y:S02]  /*08d0*/  IADD3 R7, PT, PT, R7, 0x1, RZ ;  /* 0x0000000107077810 */ /* 0x000fe40007ffe0ff */
[----:B------:R-:W-:Y:S01]  /*08e0*/  ISETP.NE.AND P0, PT, R6, RZ, PT ;  /* 0x000000ff0600720c */ /* 0x000fe20003f05270 */
[----:B--23-5:R-:W-:-:S05]  /*08f0*/  FADD R11, R4, R11 ;  /* 0x0000000b040b7221 */ /* 0x02cfca0000000000 */
[----:B------:R2:W-:Y:S07]  /*0900*/  STG.E desc[UR6][R2.64], R11 ;  /* 0x0000000b02007986 */ /* 0x0005ee000c101906 */
[----:B------:R-:W-:Y:S05]  /*0910*/  @P0 BRA `(.L_x_4) ;  /* 0xfffffffc00e00947 */ /* 0x000fea000383ffff */
[----:B------:R-:W-:Y:S05]  /*0920*/  EXIT ;  /* 0x000000000000794d */ /* 0x000fea0003800000 */
.L_x_5:
[----:B------:R-:W-:-:S00]  /*0930*/  BRA `(.L_x_5) ;  /* 0xfffffffc00fc7947 */ /* 0x000fc0000383ffff */
[----:B------:R-:W-:-:S00]  /*0940*/  NOP ;  /* 0x0000000000007918 */ /* 0x000fc00000000000 */
        /* <DEDUP_REMOVED lines=11> */
.L_x_6:


//--------------------- .nv.shared.reserved.0     --------------------------
	.section	.nv.shared.reserved.0,"aw",@nobits
	.weak		__nv_reservedSMEM_offset_0_alias
	.size		__nv_reservedSMEM_offset_0_alias, 0, 64
	.other		__nv_reservedSMEM_offset_0_alias,@"STO_CUDA_RESERVED_SHARED STV_DEFAULT"
__nv_reservedSMEM_offset_0_alias:
	.zero		0
	.zero		64


//--------------------- .nv.constant0._Z15sum_rows_kernelPKfPfi --------------------------
	.section	.nv.constant0._Z15sum_rows_kernelPKfPfi,"a",@progbits
	.sectionflags	@""
	.align	4
.nv.constant0._Z15sum_rows_kernelPKfPfi:
	.zero		916


//--------------------- SYMBOLS --------------------------

	.type		.nv.reservedSmem.offset0,@object
	.size		.nv.reservedSmem.offset0,0x4
